//
// Generated by NVIDIA NVVM Compiler
//
// Compiler Build ID: CL-36424714
// Cuda compilation tools, release 13.0, V13.0.88
// Based on NVVM 20.0.0
//

.version 9.0
.target sm_100
.address_size 64

	// .globl	_Z9addKernelPyPb

.visible .entry _Z9addKernelPyPb(
	.param .u64 .ptr .align 1 _Z9addKernelPyPb_param_0,
	.param .u64 .ptr .align 1 _Z9addKernelPyPb_param_1
)
{
	.reg .pred 	%p<7>;
	.reg .b16 	%rs<9>;
	.reg .b32 	%r<12>;
	.reg .b64 	%rd<22>;

	ld.param.u64 	%rd13, [_Z9addKernelPyPb_param_0];
	ld.param.u64 	%rd14, [_Z9addKernelPyPb_param_1];
	cvta.to.global.u64 	%rd1, %rd13;
	cvta.to.global.u64 	%rd2, %rd14;
	ld.global.u8 	%rs3, [%rd2];
	setp.ne.s16 	%p1, %rs3, 1;
	@%p1 bra 	$L__BB0_10;
	mov.u32 	%r1, %ctaid.x;
	mov.u32 	%r2, %ntid.x;
	mov.u32 	%r3, %tid.x;
	mad.lo.s32 	%r4, %r1, %r2, %r3;
	shl.b32 	%r5, %r4, 1;
	add.s32 	%r6, %r5, 3;
	cvt.u64.u32 	%rd20, %r6;
	mov.u32 	%r7, %nctaid.x;
	mul.lo.s32 	%r8, %r2, %r7;
	cvt.u64.u32 	%rd4, %r8;
	ld.global.u64 	%rd19, [%rd1];
	mov.b16 	%rs8, 1;
$L__BB0_2:
	mul.lo.s64 	%rd15, %rd20, %rd20;
	setp.gt.u64 	%p2, %rd15, %rd19;
	@%p2 bra 	$L__BB0_10;
	or.b64  	%rd16, %rd19, %rd20;
	and.b64  	%rd17, %rd16, -4294967296;
	setp.ne.s64 	%p3, %rd17, 0;
	@%p3 bra 	$L__BB0_5;
	cvt.u32.u64 	%r9, %rd20;
	cvt.u32.u64 	%r10, %rd19;
	rem.u32 	%r11, %r10, %r9;
	cvt.u64.u32 	%rd21, %r11;
	bra.uni 	$L__BB0_6;
$L__BB0_5:
	rem.u64 	%rd21, %rd19, %rd20;
$L__BB0_6:
	setp.ne.s64 	%p4, %rd21, 0;
	@%p4 bra 	$L__BB0_8;
	mov.b16 	%rs8, 0;
	st.global.u8 	[%rd2], %rs8;
$L__BB0_8:
	and.b16  	%rs6, %rs8, 255;
	setp.eq.s16 	%p5, %rs6, 0;
	@%p5 bra 	$L__BB0_10;
	add.s64 	%rd20, %rd20, %rd4;
	mul.lo.s64 	%rd18, %rd20, %rd20;
	ld.global.u64 	%rd19, [%rd1];
	setp.le.u64 	%p6, %rd18, %rd19;
	@%p6 bra 	$L__BB0_2;
$L__BB0_10:
	ret;

}


// ===== COMPILED SASS (sm_100) =====

	.target	sm_100

	.elftype	@"ET_EXEC"


//--------------------- .note.nv.tkinfo           --------------------------
	.section	.note.nv.tkinfo,"",@"SHT_NOTE"
	.sectionflags	@"SHF_NOTE_NV_TKINFO"
	.tkinfo
        /*0018*/ 	.word	0x00000002
        /*0030*/ 	.string	""
        /*0030*/ 	.string	"ptxas"
        /*0030*/ 	.string	"Cuda compilation tools, release 13.0, V13.0.88"
        /*0030*/ 	.string	"Build cuda_13.0.r13.0/compiler.36424714_0"
        /*0030*/ 	.string	"-arch sm_100 -m 64 "



//--------------------- .note.nv.cuinfo           --------------------------
	.section	.note.nv.cuinfo,"",@"SHT_NOTE"
	.sectionflags	@"SHF_NOTE_NV_CUINFO"
        /*0018*/ 	.short	0x0002
        /*001a*/ 	.short	0x0064
        /*001c*/ 	.short	0x0082
	.zero		2


//--------------------- .nv.info                  --------------------------
	.section	.nv.info,"",@"SHT_CUDA_INFO"
	.align	4


	//----- nvinfo : EIATTR_REGCOUNT
	.align		4
        /*0000*/ 	.byte	0x04, 0x2f
        /*0002*/ 	.short	(.L_1 - .L_0)
	.align		4
.L_0:
        /*0004*/ 	.word	index@(_Z9addKernelPyPb)
        /*0008*/ 	.word	0x00000014


	//----- nvinfo : EIATTR_FRAME_SIZE
	.align		4
.L_1:
        /*000c*/ 	.byte	0x04, 0x11
        /*000e*/ 	.short	(.L_3 - .L_2)
	.align		4
.L_2:
        /*0010*/ 	.word	index@($__internal_0_$__cuda_sm20_rem_u64)
        /*0014*/ 	.word	0x00000000


	//----- nvinfo : EIATTR_FRAME_SIZE
	.align		4
.L_3:
        /*0018*/ 	.byte	0x04, 0x11
        /*001a*/ 	.short	(.L_5 - .L_4)
	.align		4
.L_4:
        /*001c*/ 	.word	index@(_Z9addKernelPyPb)
        /*0020*/ 	.word	0x00000000


	//----- nvinfo : EIATTR_MIN_STACK_SIZE
	.align		4
.L_5:
        /*0024*/ 	.byte	0x04, 0x12
        /*0026*/ 	.short	(.L_7 - .L_6)
	.align		4
.L_6:
        /*0028*/ 	.word	index@(_Z9addKernelPyPb)
        /*002c*/ 	.word	0x00000000
.L_7:


//--------------------- .nv.compat                --------------------------
	.section	.nv.compat,"",@"SHT_CUDA_COMPAT_INFO"
	.align	4
        /*0000*/ 	.byte	0x02, 0x09, 0x00, 0x00, 0x02, 0x02, 0x01, 0x00, 0x02, 0x05, 0x05, 0x00, 0x03, 0x07, 0x01, 0x01
        /*0010*/ 	.byte	0x02, 0x03, 0x00, 0x00, 0x02, 0x06, 0x01, 0x00, 0x04, 0x0b, 0x08, 0x00, 0x09, 0x00, 0x00, 0x00
        /*0020*/ 	.byte	0x00, 0x00, 0x00, 0x00


//--------------------- .nv.info._Z9addKernelPyPb --------------------------
	.section	.nv.info._Z9addKernelPyPb,"",@"SHT_CUDA_INFO"
	.sectionflags	@""
	.align	4


	//----- nvinfo : EIATTR_CUDA_API_VERSION
	.align		4
        /*0000*/ 	.byte	0x04, 0x37
        /*0002*/ 	.short	(.L_9 - .L_8)
.L_8:
        /*0004*/ 	.word	0x00000082


	//----- nvinfo : EIATTR_KPARAM_INFO
	.align		4
.L_9:
        /*0008*/ 	.byte	0x04, 0x17
        /*000a*/ 	.short	(.L_11 - .L_10)
.L_10:
        /*000c*/ 	.word	0x00000000
        /*0010*/ 	.short	0x0001
        /*0012*/ 	.short	0x0008
        /*0014*/ 	.byte	0x00, 0xf5, 0x21, 0x00


	//----- nvinfo : EIATTR_KPARAM_INFO
	.align		4
.L_11:
        /*0018*/ 	.byte	0x04, 0x17
        /*001a*/ 	.short	(.L_13 - .L_12)
.L_12:
        /*001c*/ 	.word	0x00000000
        /*0020*/ 	.short	0x0000
        /*0022*/ 	.short	0x0000
        /*0024*/ 	.byte	0x00, 0xf5, 0x21, 0x00


	//----- nvinfo : EIATTR_SPARSE_MMA_MASK
	.align		4
.L_13:
        /*0028*/ 	.byte	0x03, 0x50
        /*002a*/ 	.short	0x0000


	//----- nvinfo : EIATTR_MAXREG_COUNT
	.align		4
        /*002c*/ 	.byte	0x03, 0x1b
        /*002e*/ 	.short	0x00ff


	//----- nvinfo : EIATTR_MERCURY_ISA_VERSION
	.align		4
        /*0030*/ 	.byte	0x03, 0x5f
        /*0032*/ 	.short	0x0101


	//----- nvinfo : EIATTR_VRC_CTA_INIT_COUNT
	.align		4
        /*0034*/ 	.byte	0x02, 0x4a
	.zero		1
	.zero		1


	//----- nvinfo : EIATTR_EXIT_INSTR_OFFSETS
	.align		4
        /*0038*/ 	.byte	0x04, 0x1c
        /*003a*/ 	.short	(.L_15 - .L_14)


	//   ....[0]....
.L_14:
        /*003c*/ 	.word	0x00000050


	//   ....[1]....
        /*0040*/ 	.word	0x00000170


	//   ....[2]....
        /*0044*/ 	.word	0x000003a0


	//   ....[3]....
        /*0048*/ 	.word	0x00000460


	//----- nvinfo : EIATTR_CRS_STACK_SIZE
	.align		4
.L_15:
        /*004c*/ 	.byte	0x04, 0x1e
        /*004e*/ 	.short	(.L_17 - .L_16)
.L_16:
        /*0050*/ 	.word	0x00000000


	//----- nvinfo : EIATTR_CBANK_PARAM_SIZE
	.align		4
.L_17:
        /*0054*/ 	.byte	0x03, 0x19
        /*0056*/ 	.short	0x0010


	//----- nvinfo : EIATTR_PARAM_CBANK
	.align		4
        /*0058*/ 	.byte	0x04, 0x0a
        /*005a*/ 	.short	(.L_19 - .L_18)
	.align		4
.L_18:
        /*005c*/ 	.word	index@(.nv.constant0._Z9addKernelPyPb)
        /*0060*/ 	.short	0x0380
        /*0062*/ 	.short	0x0010


	//----- nvinfo : EIATTR_SW_WAR
	.align		4
.L_19:
        /*0064*/ 	.byte	0x04, 0x36
        /*0066*/ 	.short	(.L_21 - .L_20)
.L_20:
        /*0068*/ 	.word	0x00000008
.L_21:


//--------------------- .nv.callgraph             --------------------------
	.section	.nv.callgraph,"",@"SHT_CUDA_CALLGRAPH"
	.align	4
	.sectionentsize	8
	.align		4
        /*0000*/ 	.word	0x00000000
	.align		4
        /*0004*/ 	.word	0xffffffff
	.align		4
        /*0008*/ 	.word	0x00000000
	.align		4
        /*000c*/ 	.word	0xfffffffe
	.align		4
        /*0010*/ 	.word	0x00000000
	.align		4
        /*0014*/ 	.word	0xfffffffd
	.align		4
        /*0018*/ 	.word	0x00000000
	.align		4
        /*001c*/ 	.word	0xfffffffc


//--------------------- .text._Z9addKernelPyPb    --------------------------
	.section	.text._Z9addKernelPyPb,"ax",@progbits
	.align	128
        .global         _Z9addKernelPyPb
        .type           _Z9addKernelPyPb,@function
        .size           _Z9addKernelPyPb,(.L_x_5 - _Z9addKernelPyPb)
        .other          _Z9addKernelPyPb,@"STO_CUDA_ENTRY STV_DEFAULT"
_Z9addKernelPyPb:
.text._Z9addKernelPyPb:
[----:B------:R-:W-:Y:S08]  /*0000*/  LDC R1, c[0x0][0x37c] ;  /* 0x0000df00ff017b82 */ /* 0x000ff00000000800 */
[----:B------:R-:W0:Y:S01]  /*0010*/  LDC.64 R2, c[0x0][0x388] ;  /* 0x0000e200ff027b82 */ /* 0x000e220000000a00 */
[----:B------:R-:W0:Y:S02]  /*0020*/  LDCU.64 UR4, c[0x0][0x358] ;  /* 0x00006b00ff0477ac */ /* 0x000e240008000a00 */
[----:B0-----:R-:W2:Y:S02]  /*0030*/  LDG.E.U8 R2, desc[UR4][R2.64] ;  /* 0x0000000402027981 */ /* 0x001ea4000c1e1100 */
[----:B--2---:R-:W-:-:S13]  /*0040*/  ISETP.NE.AND P0, PT, R2, 0x1, PT ;  /* 0x000000010200780c */ /* 0x004fda0003f05270 */
[----:B------:R-:W-:Y:S05]  /*0050*/  @P0 EXIT ;  /* 0x000000000000094d */ /* 0x000fea0003800000 */
[----:B------:R-:W0:Y:S02]  /*0060*/  LDC.64 R6, c[0x0][0x380] ;  /* 0x0000e000ff067b82 */ /* 0x000e240000000a00 */
[----:B0-----:R-:W5:Y:S06]  /*0070*/  LDG.E.64 R6, desc[UR4][R6.64] ;  /* 0x0000000406067981 */ /* 0x001f6c000c1e1b00 */
[----:B------:R-:W0:Y:S01]  /*0080*/  S2UR UR6, SR_CTAID.X ;  /* 0x00000000000679c3 */ /* 0x000e220000002500 */
[----:B------:R-:W-:Y:S01]  /*0090*/  IMAD.MOV.U32 R2, RZ, RZ, 0x1 ;  /* 0x00000001ff027424 */ /* 0x000fe200078e00ff */
[----:B------:R-:W0:Y:S01]  /*00a0*/  S2R R3, SR_TID.X ;  /* 0x0000000000037919 */ /* 0x000e220000002100 */
[----:B------:R-:W-:-:S05]  /*00b0*/  IMAD.MOV.U32 R0, RZ, RZ, RZ ;  /* 0x000000ffff007224 */ /* 0x000fca00078e00ff */
[----:B------:R-:W0:Y:S01]  /*00c0*/  LDC R4, c[0x0][0x360] ;  /* 0x0000d800ff047b82 */ /* 0x000e220000000800 */
[----:B------:R-:W1:Y:S01]  /*00d0*/  LDCU UR7, c[0x0][0x370] ;  /* 0x00006e00ff0777ac */ /* 0x000e620008000800 */
[C---:B0-----:R-:W-:Y:S02]  /*00e0*/  IMAD R3, R4.reuse, UR6, R3 ;  /* 0x0000000604037c24 */ /* 0x041fe4000f8e0203 */
[----:B-1----:R-:W-:-:S03]  /*00f0*/  IMAD R4, R4, UR7, RZ ;  /* 0x0000000704047c24 */ /* 0x002fc6000f8e02ff */
[----:B------:R-:W-:-:S07]  /*0100*/  LEA R3, R3, 0x3, 0x1 ;  /* 0x0000000303037811 */ /* 0x000fce00078e08ff */
.L_x_3:
[-C--:B------:R-:W-:Y:S02]  /*0110*/  IMAD R5, R0, R3.reuse, RZ ;  /* 0x0000000300057224 */ /* 0x080fe400078e02ff */
[----:B------:R-:W-:-:S04]  /*0120*/  IMAD.WIDE.U32 R8, R3, R3, RZ ;  /* 0x0000000303087225 */ /* 0x000fc800078e00ff */
[----:B------:R-:W-:Y:S01]  /*0130*/  IMAD R5, R3, R0, R5 ;  /* 0x0000000003057224 */ /* 0x000fe200078e0205 */
[----:B-----5:R-:W-:-:S04]  /*0140*/  ISETP.GT.U32.AND P0, PT, R8, R6, PT ;  /* 0x000000060800720c */ /* 0x020fc80003f04070 */
[----:B------:R-:W-:-:S04]  /*0150*/  IADD3 R9, PT, PT, R9, R5, RZ ;  /* 0x0000000509097210 */ /* 0x000fc80007ffe0ff */
[----:B------:R-:W-:-:S13]  /*0160*/  ISETP.GT.U32.AND.EX P0, PT, R9, R7, PT, P0 ;  /* 0x000000070900720c */ /* 0x000fda0003f04100 */
[----:B------:R-:W-:Y:S05]  /*0170*/  @P0 EXIT ;  /* 0x000000000000094d */ /* 0x000fea0003800000 */
[----:B------:R-:W-:Y:S01]  /*0180*/  LOP3.LUT R5, R7, R0, RZ, 0xfc, !PT ;  /* 0x0000000007057212 */ /* 0x000fe200078efcff */
[----:B------:R-:W-:Y:S03]  /*0190*/  BSSY.RECONVERGENT B0, `(.L_x_0) ;  /* 0x000001c000007945 */ /* 0x000fe60003800200 */
[----:B------:R-:W-:-:S13]  /*01a0*/  ISETP.NE.U32.AND P0, PT, R5, RZ, PT ;  /* 0x000000ff0500720c */ /* 0x000fda0003f05070 */
[----:B------:R-:W-:Y:S05]  /*01b0*/  @P0 BRA `(.L_x_1) ;  /* 0x0000000000500947 */ /* 0x000fea0003800000 */
[----:B------:R-:W0:Y:S01]  /*01c0*/  I2F.U32.RP R5, R3 ;  /* 0x0000000300057306 */ /* 0x000e220000209000 */
[----:B------:R-:W-:-:S07]  /*01d0*/  ISETP.NE.U32.AND P1, PT, R3, RZ, PT ;  /* 0x000000ff0300720c */ /* 0x000fce0003f25070 */
[----:B0-----:R-:W0:Y:S02]  /*01e0*/  MUFU.RCP R5, R5 ;  /* 0x0000000500057308 */ /* 0x001e240000001000 */
[----:B0-----:R-:W-:-:S06]  /*01f0*/  VIADD R8, R5, 0xffffffe ;  /* 0x0ffffffe05087836 */ /* 0x001fcc0000000000 */
[----:B------:R0:W1:Y:S02]  /*0200*/  F2I.FTZ.U32.TRUNC.NTZ R9, R8 ;  /* 0x0000000800097305 */ /* 0x000064000021f000 */
[----:B0-----:R-:W-:Y:S02]  /*0210*/  HFMA2 R8, -RZ, RZ, 0, 0 ;  /* 0x00000000ff087431 */ /* 0x001fe400000001ff */
[----:B-1----:R-:W-:-:S04]  /*0220*/  IMAD.MOV R10, RZ, RZ, -R9 ;  /* 0x000000ffff0a7224 */ /* 0x002fc800078e0a09 */
[----:B------:R-:W-:-:S04]  /*0230*/  IMAD R7, R10, R3, RZ ;  /* 0x000000030a077224 */ /* 0x000fc800078e02ff */
[----:B------:R-:W-:-:S06]  /*0240*/  IMAD.HI.U32 R9, R9, R7, R8 ;  /* 0x0000000709097227 */ /* 0x000fcc00078e0008 */
[----:B------:R-:W-:-:S04]  /*0250*/  IMAD.HI.U32 R9, R9, R6, RZ ;  /* 0x0000000609097227 */ /* 0x000fc800078e00ff */
[----:B------:R-:W-:-:S04]  /*0260*/  IMAD.MOV R9, RZ, RZ, -R9 ;  /* 0x000000ffff097224 */ /* 0x000fc800078e0a09 */
[----:B------:R-:W-:-:S05]  /*0270*/  IMAD R6, R3, R9, R6 ;  /* 0x0000000903067224 */ /* 0x000fca00078e0206 */
[----:B------:R-:W-:-:S13]  /*0280*/  ISETP.GE.U32.AND P0, PT, R6, R3, PT ;  /* 0x000000030600720c */ /* 0x000fda0003f06070 */
[----:B------:R-:W-:-:S05]  /*0290*/  @P0 IMAD.IADD R6, R6, 0x1, -R3 ;  /* 0x0000000106060824 */ /* 0x000fca00078e0a03 */
[----:B------:R-:W-:-:S13]  /*02a0*/  ISETP.GE.U32.AND P0, PT, R6, R3, PT ;  /* 0x000000030600720c */ /* 0x000fda0003f06070 */
[-C--:B------:R-:W-:Y:S02]  /*02b0*/  @P0 IADD3 R6, PT, PT, R6, -R3.reuse, RZ ;  /* 0x8000000306060210 */ /* 0x080fe40007ffe0ff */
[----:B------:R-:W-:-:S04]  /*02c0*/  @!P1 LOP3.LUT R6, RZ, R3, RZ, 0x33, !PT ;  /* 0x00000003ff069212 */ /* 0x000fc800078e33ff */
[----:B------:R-:W-:-:S04]  /*02d0*/  ISETP.NE.U32.AND P0, PT, R6, RZ, PT ;  /* 0x000000ff0600720c */ /* 0x000fc80003f05070 */
[----:B------:R-:W-:Y:S01]  /*02e0*/  ISETP.NE.AND.EX P0, PT, RZ, RZ, PT, P0 ;  /* 0x000000ffff00720c */ /* 0x000fe20003f05300 */
[----:B------:R-:W-:-:S12]  /*02f0*/  BRA `(.L_x_2) ;  /* 0x0000000000147947 */ /* 0x000fd80003800000 */
.L_x_1:
[----:B------:R-:W-:Y:S01]  /*0300*/  IMAD.MOV.U32 R5, RZ, RZ, R7 ;  /* 0x000000ffff057224 */ /* 0x000fe200078e0007 */
[----:B------:R-:W-:-:S07]  /*0310*/  MOV R8, 0x330 ;  /* 0x0000033000087802 */ /* 0x000fce0000000f00 */
[----:B------:R-:W-:Y:S05]  /*0320*/  CALL.REL.NOINC `($__internal_0_$__cuda_sm20_rem_u64) ;  /* 0x0000000000507944 */ /* 0x000fea0003c00000 */
[----:B------:R-:W-:-:S04]  /*0330*/  ISETP.NE.U32.AND P0, PT, R5, RZ, PT ;  /* 0x000000ff0500720c */ /* 0x000fc80003f05070 */
[----:B------:R-:W-:-:S13]  /*0340*/  ISETP.NE.AND.EX P0, PT, R6, RZ, PT, P0 ;  /* 0x000000ff0600720c */ /* 0x000fda0003f05300 */
.L_x_2:
[----:B------:R-:W-:Y:S05]  /*0350*/  BSYNC.RECONVERGENT B0 ;  /* 0x0000000000007941 */ /* 0x000fea0003800200 */
.L_x_0:
[----:B------:R-:W0:Y:S01]  /*0360*/  @!P0 LDC.64 R6, c[0x0][0x388] ;  /* 0x0000e200ff068b82 */ /* 0x000e220000000a00 */
[----:B------:R-:W-:Y:S01]  /*0370*/  @!P0 PRMT R2, RZ, 0x7610, R2 ;  /* 0x00007610ff028816 */ /* 0x000fe20000000002 */
[----:B0-----:R0:W-:Y:S03]  /*0380*/  @!P0 STG.E.U8 desc[UR4][R6.64], RZ ;  /* 0x000000ff06008986 */ /* 0x0011e6000c101104 */
[----:B------:R-:W-:-:S13]  /*0390*/  LOP3.LUT P0, RZ, R2, 0xff, RZ, 0xc0, !PT ;  /* 0x000000ff02ff7812 */ /* 0x000fda000780c0ff */
[----:B0-----:R-:W-:Y:S05]  /*03a0*/  @!P0 EXIT ;  /* 0x000000000000894d */ /* 0x001fea0003800000 */
[----:B------:R-:W0:Y:S02]  /*03b0*/  LDC.64 R6, c[0x0][0x380] ;  /* 0x0000e000ff067b82 */ /* 0x000e240000000a00 */
[----:B0-----:R-:W2:Y:S01]  /*03c0*/  LDG.E.64 R6, desc[UR4][R6.64] ;  /* 0x0000000406067981 */ /* 0x001ea2000c1e1b00 */
[----:B------:R-:W-:-:S04]  /*03d0*/  IADD3 R3, P0, PT, R4, R3, RZ ;  /* 0x0000000304037210 */ /* 0x000fc80007f1e0ff */
[----:B------:R-:W-:Y:S01]  /*03e0*/  IADD3.X R0, PT, PT, RZ, R0, RZ, P0, !PT ;  /* 0x00000000ff007210 */ /* 0x000fe200007fe4ff */
[----:B------:R-:W-:-:S04]  /*03f0*/  IMAD.WIDE.U32 R8, R3, R3, RZ ;  /* 0x0000000303087225 */ /* 0x000fc800078e00ff */
[----:B------:R-:W-:-:S04]  /*0400*/  IMAD R5, R0, R3, RZ ;  /* 0x0000000300057224 */ /* 0x000fc800078e02ff */
[----:B------:R-:W-:-:S04]  /*0410*/  IMAD R5, R3, R0, R5 ;  /* 0x0000000003057224 */ /* 0x000fc800078e0205 */
[----:B------:R-:W-:Y:S01]  /*0420*/  IMAD.IADD R9, R9, 0x1, R5 ;  /* 0x0000000109097824 */ /* 0x000fe200078e0205 */
[----:B--2---:R-:W-:-:S04]  /*0430*/  ISETP.GT.U32.AND P0, PT, R8, R6, PT ;  /* 0x000000060800720c */ /* 0x004fc80003f04070 */
[----:B------:R-:W-:-:S13]  /*0440*/  ISETP.GT.U32.AND.EX P0, PT, R9, R7, PT, P0 ;  /* 0x000000070900720c */ /* 0x000fda0003f04100 */
[----:B------:R-:W-:Y:S05]  /*0450*/  @!P0 BRA `(.L_x_3) ;  /* 0xfffffffc002c8947 */ /* 0x000fea000383ffff */
[----:B------:R-:W-:Y:S05]  /*0460*/  EXIT ;  /* 0x000000000000794d */ /* 0x000fea0003800000 */
        .weak           $__internal_0_$__cuda_sm20_rem_u64
        .type           $__internal_0_$__cuda_sm20_rem_u64,@function
        .size           $__internal_0_$__cuda_sm20_rem_u64,(.L_x_5 - $__internal_0_$__cuda_sm20_rem_u64)
$__internal_0_$__cuda_sm20_rem_u64:
[----:B------:R-:W-:Y:S01]  /*0470*/  MOV R14, R3 ;  /* 0x00000003000e7202 */ /* 0x000fe20000000f00 */
[----:B------:R-:W-:-:S04]  /*0480*/  IMAD.MOV.U32 R15, RZ, RZ, R0 ;  /* 0x000000ffff0f7224 */ /* 0x000fc800078e0000 */
[----:B------:R-:W0:Y:S08]  /*0490*/  I2F.U64.RP R7, R14 ;  /* 0x0000000e00077312 */ /* 0x000e300000309000 */
[----:B0-----:R-:W0:Y:S02]  /*04a0*/  MUFU.RCP R7, R7 ;  /* 0x0000000700077308 */ /* 0x001e240000001000 */
[----:B0-----:R-:W-:-:S06]  /*04b0*/  IADD3 R10, PT, PT, R7, 0x1ffffffe, RZ ;  /* 0x1ffffffe070a7810 */ /* 0x001fcc0007ffe0ff */
[----:B------:R-:W0:Y:S02]  /*04c0*/  F2I.U64.TRUNC R10, R10 ;  /* 0x0000000a000a7311 */ /* 0x000e24000020d800 */
[----:B0-----:R-:W-:-:S04]  /*04d0*/  IMAD.WIDE.U32 R12, R10, R3, RZ ;  /* 0x000000030a0c7225 */ /* 0x001fc800078e00ff */
[C---:B------:R-:W-:Y:S01]  /*04e0*/  IMAD R9, R10.reuse, R0, R13 ;  /* 0x000000000a097224 */ /* 0x040fe200078e020d */
[----:B------:R-:W-:Y:S02]  /*04f0*/  IADD3 R17, P0, PT, RZ, -R12, RZ ;  /* 0x8000000cff117210 */ /* 0x000fe40007f1e0ff */
[----:B------:R-:W-:Y:S01]  /*0500*/  MOV R13, R10 ;  /* 0x0000000a000d7202 */ /* 0x000fe20000000f00 */
[----:B------:R-:W-:Y:S02]  /*0510*/  IMAD R9, R11, R3, R9 ;  /* 0x000000030b097224 */ /* 0x000fe400078e0209 */
[----:B------:R-:W-:-:S04]  /*0520*/  IMAD.HI.U32 R12, R10, R17, RZ ;  /* 0x000000110a0c7227 */ /* 0x000fc800078e00ff */
[----:B------:R-:W-:-:S04]  /*0530*/  IMAD.X R9, RZ, RZ, ~R9, P0 ;  /* 0x000000ffff097224 */ /* 0x000fc800000e0e09 */
[----:B------:R-:W-:-:S04]  /*0540*/  IMAD.WIDE.U32 R12, P0, R10, R9, R12 ;  /* 0x000000090a0c7225 */ /* 0x000fc8000780000c */
[C---:B------:R-:W-:Y:S02]  /*0550*/  IMAD R15, R11.reuse, R9, RZ ;  /* 0x000000090b0f7224 */ /* 0x040fe400078e02ff */
[----:B------:R-:W-:-:S04]  /*0560*/  IMAD.HI.U32 R12, P1, R11, R17, R12 ;  /* 0x000000110b0c7227 */ /* 0x000fc8000782000c */
[----:B------:R-:W-:Y:S01]  /*0570*/  IMAD.HI.U32 R7, R11, R9, RZ ;  /* 0x000000090b077227 */ /* 0x000fe200078e00ff */
[----:B------:R-:W-:-:S03]  /*0580*/  IADD3 R13, P2, PT, R15, R12, RZ ;  /* 0x0000000c0f0d7210 */ /* 0x000fc60007f5e0ff */
[----:B------:R-:W-:Y:S02]  /*0590*/  IMAD.X R7, R7, 0x1, R11, P0 ;  /* 0x0000000107077824 */ /* 0x000fe400000e060b */
[----:B------:R-:W-:-:S03]  /*05a0*/  IMAD.WIDE.U32 R10, R13, R3, RZ ;  /* 0x000000030d0a7225 */ /* 0x000fc600078e00ff */
[----:B------:R-:W-:Y:S01]  /*05b0*/  IADD3.X R7, PT, PT, RZ, RZ, R7, P2, P1 ;  /* 0x000000ffff077210 */ /* 0x000fe200017e2407 */
[----:B------:R-:W-:Y:S01]  /*05c0*/  IMAD R12, R13, R0, R11 ;  /* 0x000000000d0c7224 */ /* 0x000fe200078e020b */
[----:B------:R-:W-:-:S03]  /*05d0*/  IADD3 R11, P0, PT, RZ, -R10, RZ ;  /* 0x8000000aff0b7210 */ /* 0x000fc60007f1e0ff */
[----:B------:R-:W-:Y:S02]  /*05e0*/  IMAD R9, R7, R3, R12 ;  /* 0x0000000307097224 */ /* 0x000fe400078e020c */
[----:B------:R-:W-:-:S03]  /*05f0*/  IMAD.HI.U32 R12, R13, R11, RZ ;  /* 0x0000000b0d0c7227 */ /* 0x000fc600078e00ff */
[----:B------:R-:W-:-:S05]  /*0600*/  IADD3.X R10, PT, PT, RZ, ~R9, RZ, P0, !PT ;  /* 0x80000009ff0a7210 */ /* 0x000fca00007fe4ff */
[----:B------:R-:W-:-:S04]  /*0610*/  IMAD.WIDE.U32 R12, P0, R13, R10, R12 ;  /* 0x0000000a0d0c7225 */ /* 0x000fc8000780000c */
[C---:B------:R-:W-:Y:S02]  /*0620*/  IMAD R14, R7.reuse, R10, RZ ;  /* 0x0000000a070e7224 */ /* 0x040fe400078e02ff */
[----:B------:R-:W-:-:S04]  /*0630*/  IMAD.HI.U32 R9, P1, R7, R11, R12 ;  /* 0x0000000b07097227 */ /* 0x000fc8000782000c */
[----:B------:R-:W-:Y:S02]  /*0640*/  HFMA2 R11, -RZ, RZ, 0, 0 ;  /* 0x00000000ff0b7431 */ /* 0x000fe400000001ff */
[----:B------:R-:W-:Y:S01]  /*0650*/  IMAD.HI.U32 R10, R7, R10, RZ ;  /* 0x0000000a070a7227 */ /* 0x000fe200078e00ff */
[----:B------:R-:W-:-:S03]  /*0660*/  IADD3 R9, P2, PT, R14, R9, RZ ;  /* 0x000000090e097210 */ /* 0x000fc60007f5e0ff */
[----:B------:R-:W-:Y:S02]  /*0670*/  IMAD.X R7, R10, 0x1, R7, P0 ;  /* 0x000000010a077824 */ /* 0x000fe400000e0607 */
[----:B------:R-:W-:-:S03]  /*0680*/  IMAD.HI.U32 R10, R9, R6, RZ ;  /* 0x00000006090a7227 */ /* 0x000fc600078e00ff */
[----:B------:R-:W-:Y:S01]  /*0690*/  IADD3.X R7, PT, PT, RZ, RZ, R7, P2, P1 ;  /* 0x000000ffff077210 */ /* 0x000fe200017e2407 */
[----:B------:R-:W-:-:S04]  /*06a0*/  IMAD.WIDE.U32 R10, R9, R5, R10 ;  /* 0x00000005090a7225 */ /* 0x000fc800078e000a */
[C---:B------:R-:W-:Y:S02]  /*06b0*/  IMAD R12, R7.reuse, R5, RZ ;  /* 0x00000005070c7224 */ /* 0x040fe400078e02ff */
[----:B------:R-:W-:-:S04]  /*06c0*/  IMAD.HI.U32 R9, P0, R7, R6, R10 ;  /* 0x0000000607097227 */ /* 0x000fc8000780000a */
[----:B------:R-:W-:Y:S01]  /*06d0*/  IMAD.HI.U32 R7, R7, R5, RZ ;  /* 0x0000000507077227 */ /* 0x000fe200078e00ff */
[----:B------:R-:W-:-:S03]  /*06e0*/  IADD3 R9, P1, PT, R12, R9, RZ ;  /* 0x000000090c097210 */ /* 0x000fc60007f3e0ff */
[----:B------:R-:W-:Y:S02]  /*06f0*/  IMAD.X R7, RZ, RZ, R7, P0 ;  /* 0x000000ffff077224 */ /* 0x000fe400000e0607 */
[----:B------:R-:W-:-:S03]  /*0700*/  IMAD.WIDE.U32 R10, R9, R3, RZ ;  /* 0x00000003090a7225 */ /* 0x000fc600078e00ff */
[----:B------:R-:W-:Y:S01]  /*0710*/  IADD3.X R12, PT, PT, RZ, R7, RZ, P1, !PT ;  /* 0x00000007ff0c7210 */ /* 0x000fe20000ffe4ff */
[----:B------:R-:W-:Y:S01]  /*0720*/  IMAD R9, R9, R0, R11 ;  /* 0x0000000009097224 */ /* 0x000fe200078e020b */
[----:B------:R-:W-:-:S03]  /*0730*/  IADD3 R6, P1, PT, -R10, R6, RZ ;  /* 0x000000060a067210 */ /* 0x000fc60007f3e1ff */
[-C--:B------:R-:W-:Y:S01]  /*0740*/  IMAD R12, R12, R3.reuse, R9 ;  /* 0x000000030c0c7224 */ /* 0x080fe200078e0209 */
[----:B------:R-:W-:Y:S02]  /*0750*/  ISETP.GE.U32.AND P0, PT, R6, R3, PT ;  /* 0x000000030600720c */ /* 0x000fe40003f06070 */
[----:B------:R-:W-:Y:S01]  /*0760*/  MOV R9, 0x0 ;  /* 0x0000000000097802 */ /* 0x000fe20000000f00 */
[----:B------:R-:W-:Y:S01]  /*0770*/  IMAD.X R5, R5, 0x1, ~R12, P1 ;  /* 0x0000000105057824 */ /* 0x000fe200008e0e0c */
[----:B------:R-:W-:-:S04]  /*0780*/  IADD3 R10, P1, PT, -R3, R6, RZ ;  /* 0x00000006030a7210 */ /* 0x000fc80007f3e1ff */
[----:B------:R-:W-:Y:S02]  /*0790*/  ISETP.GE.U32.AND.EX P0, PT, R5, R0, PT, P0 ;  /* 0x000000000500720c */ /* 0x000fe40003f06100 */
[-C--:B------:R-:W-:Y:S02]  /*07a0*/  IADD3.X R7, PT, PT, ~R0, R5.reuse, RZ, P1, !PT ;  /* 0x0000000500077210 */ /* 0x080fe40000ffe5ff */
[----:B------:R-:W-:Y:S02]  /*07b0*/  SEL R10, R10, R6, P0 ;  /* 0x000000060a0a7207 */ /* 0x000fe40000000000 */
[----:B------:R-:W-:Y:S02]  /*07c0*/  SEL R7, R7, R5, P0 ;  /* 0x0000000507077207 */ /* 0x000fe40000000000 */
[----:B------:R-:W-:Y:S02]  /*07d0*/  IADD3 R5, P2, PT, -R3, R10, RZ ;  /* 0x0000000a03057210 */ /* 0x000fe40007f5e1ff */
[----:B------:R-:W-:-:S02]  /*07e0*/  ISETP.GE.U32.AND P0, PT, R10, R3, PT ;  /* 0x000000030a00720c */ /* 0x000fc40003f06070 */
[----:B------:R-:W-:Y:S01]  /*07f0*/  ISETP.NE.U32.AND P1, PT, R3, RZ, PT ;  /* 0x000000ff0300720c */ /* 0x000fe20003f25070 */
[C---:B------:R-:W-:Y:S01]  /*0800*/  IMAD.X R6, R7.reuse, 0x1, ~R0, P2 ;  /* 0x0000000107067824 */ /* 0x040fe200010e0e00 */
[----:B------:R-:W-:Y:S02]  /*0810*/  ISETP.GE.U32.AND.EX P0, PT, R7, R0, PT, P0 ;  /* 0x000000000700720c */ /* 0x000fe40003f06100 */
[----:B------:R-:W-:Y:S02]  /*0820*/  ISETP.NE.AND.EX P1, PT, R0, RZ, PT, P1 ;  /* 0x000000ff0000720c */ /* 0x000fe40003f25310 */
[----:B------:R-:W-:Y:S02]  /*0830*/  SEL R5, R5, R10, P0 ;  /* 0x0000000a05057207 */ /* 0x000fe40000000000 */
[----:B------:R-:W-:Y:S02]  /*0840*/  SEL R6, R6, R7, P0 ;  /* 0x0000000706067207 */ /* 0x000fe40000000000 */
[----:B------:R-:W-:-:S02]  /*0850*/  SEL R5, R5, 0xffffffff, P1 ;  /* 0xffffffff05057807 */ /* 0x000fc40000800000 */
[----:B------:R-:W-:Y:S01]  /*0860*/  SEL R6, R6, 0xffffffff, P1 ;  /* 0xffffffff06067807 */ /* 0x000fe20000800000 */
[----:B------:R-:W-:Y:S06]  /*0870*/  RET.REL.NODEC R8 `(_Z9addKernelPyPb) ;  /* 0xfffffff408e07950 */ /* 0x000fec0003c3ffff */
.L_x_4:
[----:B------:R-:W-:-:S00]  /*0880*/  BRA `(.L_x_4) ;  /* 0xfffffffc00fc7947 */ /* 0x000fc0000383ffff */
[----:B------:R-:W-:-:S00]  /*0890*/  NOP ;  /* 0x0000000000007918 */ /* 0x000fc00000000000 */
        /* <DEDUP_REMOVED lines=14> */
.L_x_5:


//--------------------- .nv.shared.reserved.0     --------------------------
	.section	.nv.shared.reserved.0,"aw",@nobits
	.weak		__nv_reservedSMEM_offset_0_alias
	.size		__nv_reservedSMEM_offset_0_alias, 0, 64
	.other		__nv_reservedSMEM_offset_0_alias,@"STO_CUDA_RESERVED_SHARED STV_DEFAULT"
__nv_reservedSMEM_offset_0_alias:
	.zero		0
	.zero		64


//--------------------- .nv.constant0._Z9addKernelPyPb --------------------------
	.section	.nv.constant0._Z9addKernelPyPb,"a",@progbits
	.sectionflags	@""
	.align	4
.nv.constant0._Z9addKernelPyPb:
	.zero		912


//--------------------- SYMBOLS --------------------------

	.type		.nv.reservedSmem.offset0,@object
	.size		.nv.reservedSmem.offset0,0x4
